	.headerflags	@"EF_CUDA_TEXMODE_UNIFIED EF_CUDA_64BIT_ADDRESS EF_CUDA_ACCELERATORS EF_CUDA_SM90 EF_CUDA_VIRTUAL_SM(EF_CUDA_SM90)"
	.elftype	@"ET_EXEC"


//--------------------- .nv.info                  --------------------------
	.section	.nv.info,"",@"SHT_CUDA_INFO"
	.align	4


	//----- nvinfo : EIATTR_REGCOUNT
	.align		4
        /*0000*/ 	.byte	0x04, 0x2f
        /*0002*/ 	.short	(.L_1 - .L_0)
	.align		4
.L_0:
        /*0004*/ 	.word	index@(triton_poi_fused_convolution_37)
        /*0008*/ 	.word	0x0000000c


	//----- nvinfo : EIATTR_MIN_STACK_SIZE
	.align		4
.L_1:
        /*000c*/ 	.byte	0x04, 0x12
        /*000e*/ 	.short	(.L_3 - .L_2)
	.align		4
.L_2:
        /*0010*/ 	.word	index@(triton_poi_fused_convolution_37)
        /*0014*/ 	.word	0x00000000


	//----- nvinfo : EIATTR_FRAME_SIZE
	.align		4
.L_3:
        /*0018*/ 	.byte	0x04, 0x11
        /*001a*/ 	.short	(.L_5 - .L_4)
	.align		4
.L_4:
        /*001c*/ 	.word	index@(triton_poi_fused_convolution_37)
        /*0020*/ 	.word	0x00000000


	//----- nvinfo : EIATTR_MIN_STACK_SIZE
	.align		4
.L_5:
        /*0024*/ 	.byte	0x04, 0x12
        /*0026*/ 	.short	(.L_7 - .L_6)
	.align		4
.L_6:
        /*0028*/ 	.word	index@(triton_poi_fused_convolution_37)
        /*002c*/ 	.word	0x00000000
.L_7:


//--------------------- .nv.info.triton_poi_fused_convolution_37 --------------------------
	.section	.nv.info.triton_poi_fused_convolution_37,"",@"SHT_CUDA_INFO"
	.sectionflags	@""
	.align	4


	//----- nvinfo : EIATTR_CUDA_API_VERSION
	.align		4
        /*0000*/ 	.byte	0x04, 0x37
        /*0002*/ 	.short	(.L_9 - .L_8)
.L_8:
        /*0004*/ 	.word	0x0000007c


	//----- nvinfo : EIATTR_KPARAM_INFO
	.align		4
.L_9:
        /*0008*/ 	.byte	0x04, 0x17
        /*000a*/ 	.short	(.L_11 - .L_10)
.L_10:
        /*000c*/ 	.word	0x00000000
        /*0010*/ 	.short	0x0002
        /*0012*/ 	.short	0x0010
        /*0014*/ 	.byte	0x00, 0xf0, 0x11, 0x00


	//----- nvinfo : EIATTR_KPARAM_INFO
	.align		4
.L_11:
        /*0018*/ 	.byte	0x04, 0x17
        /*001a*/ 	.short	(.L_13 - .L_12)
.L_12:
        /*001c*/ 	.word	0x00000000
        /*0020*/ 	.short	0x0001
        /*0022*/ 	.short	0x0008
        /*0024*/ 	.byte	0x00, 0xf4, 0x21, 0x00


	//----- nvinfo : EIATTR_KPARAM_INFO
	.align		4
.L_13:
        /*0028*/ 	.byte	0x04, 0x17
        /*002a*/ 	.short	(.L_15 - .L_14)
.L_14:
        /*002c*/ 	.word	0x00000000
        /*0030*/ 	.short	0x0000
        /*0032*/ 	.short	0x0000
        /*0034*/ 	.byte	0x00, 0xf4, 0x21, 0x00


	//----- nvinfo : EIATTR_SPARSE_MMA_MASK
	.align		4
.L_15:
        /*0038*/ 	.byte	0x03, 0x50
        /*003a*/ 	.short	0x0000


	//----- nvinfo : EIATTR_MAXREG_COUNT
	.align		4
        /*003c*/ 	.byte	0x03, 0x1b
        /*003e*/ 	.short	0x00ff


	//----- nvinfo : EIATTR_EXIT_INSTR_OFFSETS
	.align		4
        /*0040*/ 	.byte	0x04, 0x1c
        /*0042*/ 	.short	(.L_17 - .L_16)


	//   ....[0]....
.L_16:
        /*0044*/ 	.word	0x00000180


	//----- nvinfo : EIATTR_REQNTID
	.align		4
.L_17:
        /*0048*/ 	.byte	0x04, 0x10
        /*004a*/ 	.short	(.L_19 - .L_18)
.L_18:
        /*004c*/ 	.word	0x00000080
        /*0050*/ 	.word	0x00000001
        /*0054*/ 	.word	0x00000001


	//----- nvinfo : EIATTR_CBANK_PARAM_SIZE
	.align		4
.L_19:
        /*0058*/ 	.byte	0x03, 0x19
        /*005a*/ 	.short	0x0014


	//----- nvinfo : EIATTR_PARAM_CBANK
	.align		4
        /*005c*/ 	.byte	0x04, 0x0a
        /*005e*/ 	.short	(.L_21 - .L_20)
	.align		4
.L_20:
        /*0060*/ 	.word	index@(.nv.constant0.triton_poi_fused_convolution_37)
        /*0064*/ 	.short	0x0210
        /*0066*/ 	.short	0x0014


	//----- nvinfo : EIATTR_SW_WAR
	.align		4
.L_21:
        /*0068*/ 	.byte	0x04, 0x36
        /*006a*/ 	.short	(.L_23 - .L_22)
.L_22:
        /*006c*/ 	.word	0x00000008
.L_23:


//--------------------- .nv.callgraph             --------------------------
	.section	.nv.callgraph,"",@"SHT_CUDA_CALLGRAPH"
	.align	4
	.sectionentsize	8
	.align		4
        /*0000*/ 	.word	0x00000000
	.align		4
        /*0004*/ 	.word	0xffffffff
	.align		4
        /*0008*/ 	.word	0x00000000
	.align		4
        /*000c*/ 	.word	0xfffffffe
	.align		4
        /*0010*/ 	.word	0x00000000
	.align		4
        /*0014*/ 	.word	0xfffffffd
	.align		4
        /*0018*/ 	.word	0x00000000
	.align		4
        /*001c*/ 	.word	0xfffffffc


//--------------------- .text.triton_poi_fused_convolution_37 --------------------------
	.section	.text.triton_poi_fused_convolution_37,"ax",@progbits
	.align	128
        .global         triton_poi_fused_convolution_37
        .type           triton_poi_fused_convolution_37,@function
        .size           triton_poi_fused_convolution_37,(.L_x_1 - triton_poi_fused_convolution_37)
        .other          triton_poi_fused_convolution_37,@"STO_CUDA_ENTRY STV_DEFAULT"
triton_poi_fused_convolution_37:
.text.triton_poi_fused_convolution_37:
[----:B------:R-:W-:Y:S01]  /*0000*/  LDC R1, c[0x0][0x28] ;  /* 0x00000a00ff017b82 */ /* 0x000fe20000000800 */
[----:B------:R-:W1:Y:S07]  /*0010*/  S2R R0, SR_TID.X ;  /* 0x0000000000007919 */ /* 0x000e6e0000002100 */
[----:B------:R-:W2:Y:S01]  /*0020*/  LDC.64 R4, c[0x0][0x218] ;  /* 0x00008600ff047b82 */ /* 0x000ea20000000a00 */
[----:B------:R-:W-:Y:S01]  /*0030*/  ULDC.64 UR4, c[0x0][0x208] ;  /* 0x0000820000047ab9 */ /* 0x000fe20000000a00 */
[----:B------:R-:W3:Y:S06]  /*0040*/  S2R R7, SR_CTAID.X ;  /* 0x0000000000077919 */ /* 0x000eec0000002500 */
[----:B------:R-:W4:Y:S01]  /*0050*/  LDC.64 R2, c[0x0][0x210] ;  /* 0x00008400ff027b82 */ /* 0x000f220000000a00 */
[----:B-1----:R-:W-:Y:S01]  /*0060*/  IMAD.SHL.U32 R0, R0, 0x2, RZ ;  /* 0x0000000200007824 */ /* 0x002fe200078e00ff */
[----:B---3--:R-:W-:-:S04]  /*0070*/  SHF.R.S32.HI R6, RZ, 0x17, R7 ;  /* 0x00000017ff067819 */ /* 0x008fc80000011407 */
[----:B------:R-:W-:Y:S02]  /*0080*/  LOP3.LUT R0, R0, 0xfe, RZ, 0xc0, !PT ;  /* 0x000000fe00007812 */ /* 0x000fe400078ec0ff */
[----:B------:R-:W-:-:S03]  /*0090*/  SGXT R6, R6, 0x1 ;  /* 0x000000010606781a */ /* 0x000fc60000000200 */
[----:B------:R-:W-:-:S04]  /*00a0*/  IMAD R7, R7, 0x100, R0 ;  /* 0x0000010007077824 */ /* 0x000fc800078e0200 */
[----:B----4-:R-:W-:Y:S01]  /*00b0*/  IMAD.WIDE R2, R7, 0x4, R2 ;  /* 0x0000000407027825 */ /* 0x010fe200078e0202 */
[----:B------:R-:W-:-:S04]  /*00c0*/  LEA.HI R6, R6, R7, RZ, 0x2 ;  /* 0x0000000706067211 */ /* 0x000fc800078f10ff */
[--C-:B------:R-:W-:Y:S02]  /*00d0*/  SHF.R.S32.HI R0, RZ, 0x2, R6.reuse ;  /* 0x00000002ff007819 */ /* 0x100fe40000011406 */
[----:B------:R-:W-:Y:S02]  /*00e0*/  SHF.R.S32.HI R9, RZ, 0x1f, R6 ;  /* 0x0000001fff097819 */ /* 0x000fe40000011406 */
[----:B------:R-:W3:Y:S02]  /*00f0*/  LDG.E.64 R6, desc[UR4][R2.64] ;  /* 0x0000000402067981 */ /* 0x000ee4000c1e1b00 */
[----:B------:R-:W-:-:S04]  /*0100*/  LEA.HI R9, R9, R0, RZ, 0xb ;  /* 0x0000000009097211 */ /* 0x000fc800078f58ff */
[----:B------:R-:W-:-:S05]  /*0110*/  LOP3.LUT R9, R9, 0xfffff800, RZ, 0xc0, !PT ;  /* 0xfffff80009097812 */ /* 0x000fca00078ec0ff */
[----:B------:R-:W-:-:S04]  /*0120*/  IMAD.IADD R9, R0, 0x1, -R9 ;  /* 0x0000000100097824 */ /* 0x000fc800078e0a09 */
[----:B--2---:R-:W-:-:S06]  /*0130*/  IMAD.WIDE R4, R9, 0x4, R4 ;  /* 0x0000000409047825 */ /* 0x004fcc00078e0204 */
[----:B------:R-:W3:Y:S02]  /*0140*/  LDG.E.EL R4, desc[UR4][R4.64] ;  /* 0x0000000404047981 */ /* 0x000ee4000c2e1900 */
[--C-:B---3--:R-:W-:Y:S01]  /*0150*/  FADD R6, R6, R4.reuse ;  /* 0x0000000406067221 */ /* 0x108fe20000000000 */
[----:B------:R-:W-:-:S05]  /*0160*/  FADD R7, R7, R4 ;  /* 0x0000000407077221 */ /* 0x000fca0000000000 */
[----:B------:R-:W-:Y:S01]  /*0170*/  STG.E.64 desc[UR4][R2.64], R6 ;  /* 0x0000000602007986 */ /* 0x000fe2000c101b04 */
[----:B------:R-:W-:Y:S05]  /*0180*/  EXIT ;  /* 0x000000000000794d */ /* 0x000fea0003800000 */
.L_x_0:
[----:B------:R-:W-:-:S00]  /*0190*/  BRA `(.L_x_0) ;  /* 0xfffffffc00fc7947 */ /* 0x000fc0000383ffff */
[----:B------:R-:W-:-:S00]  /*01a0*/  NOP ;  /* 0x0000000000007918 */ /* 0x000fc00000000000 */
        /* <DEDUP_REMOVED lines=13> */
.L_x_1:


//--------------------- .nv.constant0.triton_poi_fused_convolution_37 --------------------------
	.section	.nv.constant0.triton_poi_fused_convolution_37,"a",@progbits
	.sectionflags	@""
	.align	4
.nv.constant0.triton_poi_fused_convolution_37:
	.zero		548
